//
// Generated by NVIDIA NVVM Compiler
//
// Compiler Build ID: CL-36424714
// Cuda compilation tools, release 13.0, V13.0.88
// Based on NVVM 20.0.0
//

.version 9.0
.target sm_100
.address_size 64

	// .globl	_Z22gpu_matrix_mult_sharedPfS_S_i
// _ZZ22gpu_matrix_mult_sharedPfS_S_iE2As has been demoted
// _ZZ22gpu_matrix_mult_sharedPfS_S_iE2Bs has been demoted

.visible .entry _Z22gpu_matrix_mult_sharedPfS_S_i(
	.param .u64 .ptr .align 1 _Z22gpu_matrix_mult_sharedPfS_S_i_param_0,
	.param .u64 .ptr .align 1 _Z22gpu_matrix_mult_sharedPfS_S_i_param_1,
	.param .u64 .ptr .align 1 _Z22gpu_matrix_mult_sharedPfS_S_i_param_2,
	.param .u32 _Z22gpu_matrix_mult_sharedPfS_S_i_param_3
)
{
	.reg .pred 	%p<10>;
	.reg .b32 	%r<42>;
	.reg .b32 	%f<63>;
	.reg .b64 	%rd<13>;
	// demoted variable
	.shared .align 4 .b8 _ZZ22gpu_matrix_mult_sharedPfS_S_iE2As[1024];
	// demoted variable
	.shared .align 4 .b8 _ZZ22gpu_matrix_mult_sharedPfS_S_iE2Bs[1024];
	ld.param.u64 	%rd3, [_Z22gpu_matrix_mult_sharedPfS_S_i_param_0];
	ld.param.u64 	%rd4, [_Z22gpu_matrix_mult_sharedPfS_S_i_param_1];
	ld.param.u64 	%rd5, [_Z22gpu_matrix_mult_sharedPfS_S_i_param_2];
	ld.param.u32 	%r24, [_Z22gpu_matrix_mult_sharedPfS_S_i_param_3];
	mov.u32 	%r37, %tid.x;
	mov.u32 	%r39, %tid.y;
	mov.u32 	%r25, %ctaid.x;
	mov.u32 	%r26, %ctaid.y;
	shl.b32 	%r27, %r26, 4;
	add.s32 	%r3, %r27, %r39;
	shl.b32 	%r4, %r25, 4;
	add.s32 	%r5, %r4, %r37;
	setp.lt.s32 	%p1, %r24, 1;
	mov.f32 	%f62, 0f00000000;
	@%p1 bra 	$L__BB0_7;
	add.s32 	%r28, %r24, 15;
	shr.u32 	%r29, %r28, 4;
	shl.b32 	%r30, %r39, 6;
	mov.u32 	%r31, _ZZ22gpu_matrix_mult_sharedPfS_S_iE2As;
	add.s32 	%r6, %r31, %r30;
	shl.b32 	%r32, %r37, 2;
	add.s32 	%r7, %r6, %r32;
	mov.u32 	%r33, _ZZ22gpu_matrix_mult_sharedPfS_S_iE2Bs;
	add.s32 	%r9, %r33, %r32;
	add.s32 	%r8, %r9, %r30;
	neg.s32 	%r41, %r29;
	mad.lo.s32 	%r34, %r39, %r24, %r37;
	add.s32 	%r40, %r34, %r4;
	shl.b32 	%r12, %r24, 4;
	mad.lo.s32 	%r38, %r24, %r3, %r37;
	cvta.to.global.u64 	%rd1, %rd3;
	cvta.to.global.u64 	%rd2, %rd4;
	mov.f32 	%f62, 0f00000000;
$L__BB0_2:
	setp.ge.u32 	%p2, %r3, %r24;
	setp.ge.s32 	%p3, %r37, %r24;
	mov.f32 	%f60, 0f00000000;
	or.pred  	%p4, %p2, %p3;
	@%p4 bra 	$L__BB0_4;
	mul.wide.u32 	%rd6, %r38, 4;
	add.s64 	%rd7, %rd1, %rd6;
	ld.global.f32 	%f60, [%rd7];
$L__BB0_4:
	setp.ge.u32 	%p5, %r5, %r24;
	st.shared.f32 	[%r7], %f60;
	setp.ge.s32 	%p6, %r39, %r24;
	mov.f32 	%f61, 0f00000000;
	or.pred  	%p7, %p6, %p5;
	@%p7 bra 	$L__BB0_6;
	mul.wide.u32 	%rd8, %r40, 4;
	add.s64 	%rd9, %rd2, %rd8;
	ld.global.f32 	%f61, [%rd9];
$L__BB0_6:
	st.shared.f32 	[%r8], %f61;
	bar.sync 	0;
	ld.shared.f32 	%f12, [%r6];
	ld.shared.f32 	%f13, [%r9];
	fma.rn.f32 	%f14, %f12, %f13, %f62;
	ld.shared.f32 	%f15, [%r6+4];
	ld.shared.f32 	%f16, [%r9+64];
	fma.rn.f32 	%f17, %f15, %f16, %f14;
	ld.shared.f32 	%f18, [%r6+8];
	ld.shared.f32 	%f19, [%r9+128];
	fma.rn.f32 	%f20, %f18, %f19, %f17;
	ld.shared.f32 	%f21, [%r6+12];
	ld.shared.f32 	%f22, [%r9+192];
	fma.rn.f32 	%f23, %f21, %f22, %f20;
	ld.shared.f32 	%f24, [%r6+16];
	ld.shared.f32 	%f25, [%r9+256];
	fma.rn.f32 	%f26, %f24, %f25, %f23;
	ld.shared.f32 	%f27, [%r6+20];
	ld.shared.f32 	%f28, [%r9+320];
	fma.rn.f32 	%f29, %f27, %f28, %f26;
	ld.shared.f32 	%f30, [%r6+24];
	ld.shared.f32 	%f31, [%r9+384];
	fma.rn.f32 	%f32, %f30, %f31, %f29;
	ld.shared.f32 	%f33, [%r6+28];
	ld.shared.f32 	%f34, [%r9+448];
	fma.rn.f32 	%f35, %f33, %f34, %f32;
	ld.shared.f32 	%f36, [%r6+32];
	ld.shared.f32 	%f37, [%r9+512];
	fma.rn.f32 	%f38, %f36, %f37, %f35;
	ld.shared.f32 	%f39, [%r6+36];
	ld.shared.f32 	%f40, [%r9+576];
	fma.rn.f32 	%f41, %f39, %f40, %f38;
	ld.shared.f32 	%f42, [%r6+40];
	ld.shared.f32 	%f43, [%r9+640];
	fma.rn.f32 	%f44, %f42, %f43, %f41;
	ld.shared.f32 	%f45, [%r6+44];
	ld.shared.f32 	%f46, [%r9+704];
	fma.rn.f32 	%f47, %f45, %f46, %f44;
	ld.shared.f32 	%f48, [%r6+48];
	ld.shared.f32 	%f49, [%r9+768];
	fma.rn.f32 	%f50, %f48, %f49, %f47;
	ld.shared.f32 	%f51, [%r6+52];
	ld.shared.f32 	%f52, [%r9+832];
	fma.rn.f32 	%f53, %f51, %f52, %f50;
	ld.shared.f32 	%f54, [%r6+56];
	ld.shared.f32 	%f55, [%r9+896];
	fma.rn.f32 	%f56, %f54, %f55, %f53;
	ld.shared.f32 	%f57, [%r6+60];
	ld.shared.f32 	%f58, [%r9+960];
	fma.rn.f32 	%f62, %f57, %f58, %f56;
	bar.sync 	0;
	add.s32 	%r41, %r41, 1;
	setp.ne.s32 	%p8, %r41, 0;
	add.s32 	%r40, %r40, %r12;
	add.s32 	%r39, %r39, 16;
	add.s32 	%r38, %r38, 16;
	add.s32 	%r37, %r37, 16;
	@%p8 bra 	$L__BB0_2;
$L__BB0_7:
	max.s32 	%r35, %r3, %r5;
	setp.ge.s32 	%p9, %r35, %r24;
	@%p9 bra 	$L__BB0_9;
	mad.lo.s32 	%r36, %r24, %r3, %r5;
	cvta.to.global.u64 	%rd10, %rd5;
	mul.wide.u32 	%rd11, %r36, 4;
	add.s64 	%rd12, %rd10, %rd11;
	st.global.f32 	[%rd12], %f62;
$L__BB0_9:
	ret;

}
	// .globl	_Z21gpu_matrix_mult_naivePfS_S_i
.visible .entry _Z21gpu_matrix_mult_naivePfS_S_i(
	.param .u64 .ptr .align 1 _Z21gpu_matrix_mult_naivePfS_S_i_param_0,
	.param .u64 .ptr .align 1 _Z21gpu_matrix_mult_naivePfS_S_i_param_1,
	.param .u64 .ptr .align 1 _Z21gpu_matrix_mult_naivePfS_S_i_param_2,
	.param .u32 _Z21gpu_matrix_mult_naivePfS_S_i_param_3
)
{
	.reg .pred 	%p<10>;
	.reg .b32 	%r<40>;
	.reg .b32 	%f<67>;
	.reg .b64 	%rd<67>;

	ld.param.u64 	%rd14, [_Z21gpu_matrix_mult_naivePfS_S_i_param_0];
	ld.param.u64 	%rd15, [_Z21gpu_matrix_mult_naivePfS_S_i_param_1];
	ld.param.u32 	%r18, [_Z21gpu_matrix_mult_naivePfS_S_i_param_3];
	cvta.to.global.u64 	%rd1, %rd15;
	cvta.to.global.u64 	%rd2, %rd14;
	mov.u32 	%r19, %ctaid.y;
	mov.u32 	%r20, %ntid.y;
	mov.u32 	%r21, %tid.y;
	mad.lo.s32 	%r1, %r19, %r20, %r21;
	mov.u32 	%r22, %ctaid.x;
	mov.u32 	%r23, %ntid.x;
	mov.u32 	%r24, %tid.x;
	mad.lo.s32 	%r2, %r22, %r23, %r24;
	max.s32 	%r25, %r1, %r2;
	setp.ge.s32 	%p1, %r25, %r18;
	@%p1 bra 	$L__BB1_13;
	mul.lo.s32 	%r3, %r18, %r1;
	and.b32  	%r4, %r18, 7;
	setp.lt.u32 	%p2, %r18, 8;
	mov.f32 	%f66, 0f00000000;
	mov.b32 	%r38, 0;
	@%p2 bra 	$L__BB1_4;
	and.b32  	%r38, %r18, 2147483640;
	neg.s32 	%r36, %r38;
	mul.wide.s32 	%rd16, %r18, 4;
	add.s64 	%rd3, %rd1, %rd16;
	shl.b32 	%r7, %r18, 3;
	mul.wide.s32 	%rd17, %r18, 8;
	add.s64 	%rd4, %rd1, %rd17;
	mul.wide.s32 	%rd18, %r18, 12;
	add.s64 	%rd5, %rd1, %rd18;
	mul.wide.s32 	%rd19, %r18, 16;
	add.s64 	%rd6, %rd1, %rd19;
	mul.wide.s32 	%rd20, %r18, 20;
	add.s64 	%rd7, %rd1, %rd20;
	mul.wide.s32 	%rd21, %r18, 24;
	add.s64 	%rd8, %rd1, %rd21;
	mul.wide.s32 	%rd22, %r18, 28;
	add.s64 	%rd9, %rd1, %rd22;
	mul.wide.u32 	%rd23, %r3, 4;
	add.s64 	%rd24, %rd23, %rd2;
	add.s64 	%rd66, %rd24, 16;
	mov.f32 	%f66, 0f00000000;
	mov.u32 	%r35, %r2;
$L__BB1_3:
	.pragma "nounroll";
	mul.wide.s32 	%rd25, %r35, 4;
	add.s64 	%rd26, %rd3, %rd25;
	add.s64 	%rd27, %rd4, %rd25;
	add.s64 	%rd28, %rd5, %rd25;
	add.s64 	%rd29, %rd6, %rd25;
	add.s64 	%rd30, %rd7, %rd25;
	add.s64 	%rd31, %rd8, %rd25;
	add.s64 	%rd32, %rd9, %rd25;
	add.s64 	%rd33, %rd1, %rd25;
	ld.global.f32 	%f16, [%rd66+-16];
	ld.global.f32 	%f17, [%rd33];
	fma.rn.f32 	%f18, %f16, %f17, %f66;
	ld.global.f32 	%f19, [%rd66+-12];
	ld.global.f32 	%f20, [%rd26];
	fma.rn.f32 	%f21, %f19, %f20, %f18;
	ld.global.f32 	%f22, [%rd66+-8];
	ld.global.f32 	%f23, [%rd27];
	fma.rn.f32 	%f24, %f22, %f23, %f21;
	ld.global.f32 	%f25, [%rd66+-4];
	ld.global.f32 	%f26, [%rd28];
	fma.rn.f32 	%f27, %f25, %f26, %f24;
	ld.global.f32 	%f28, [%rd66];
	ld.global.f32 	%f29, [%rd29];
	fma.rn.f32 	%f30, %f28, %f29, %f27;
	ld.global.f32 	%f31, [%rd66+4];
	ld.global.f32 	%f32, [%rd30];
	fma.rn.f32 	%f33, %f31, %f32, %f30;
	ld.global.f32 	%f34, [%rd66+8];
	ld.global.f32 	%f35, [%rd31];
	fma.rn.f32 	%f36, %f34, %f35, %f33;
	ld.global.f32 	%f37, [%rd66+12];
	ld.global.f32 	%f38, [%rd32];
	fma.rn.f32 	%f66, %f37, %f38, %f36;
	add.s32 	%r36, %r36, 8;
	add.s32 	%r35, %r35, %r7;
	add.s64 	%rd66, %rd66, 32;
	setp.ne.s32 	%p3, %r36, 0;
	@%p3 bra 	$L__BB1_3;
$L__BB1_4:
	setp.eq.s32 	%p4, %r4, 0;
	@%p4 bra 	$L__BB1_12;
	and.b32  	%r13, %r18, 3;
	setp.lt.u32 	%p5, %r4, 4;
	@%p5 bra 	$L__BB1_7;
	add.s32 	%r27, %r38, %r3;
	mul.wide.u32 	%rd34, %r27, 4;
	add.s64 	%rd35, %rd2, %rd34;
	ld.global.f32 	%f40, [%rd35];
	mad.lo.s32 	%r28, %r38, %r18, %r2;
	mul.wide.s32 	%rd36, %r28, 4;
	add.s64 	%rd37, %rd1, %rd36;
	ld.global.f32 	%f41, [%rd37];
	fma.rn.f32 	%f42, %f40, %f41, %f66;
	cvt.u64.u32 	%rd38, %r3;
	cvt.u64.u32 	%rd39, %r38;
	add.s64 	%rd40, %rd39, %rd38;
	shl.b64 	%rd41, %rd40, 2;
	add.s64 	%rd42, %rd2, %rd41;
	ld.global.f32 	%f43, [%rd42+4];
	mul.wide.s32 	%rd43, %r18, 4;
	add.s64 	%rd44, %rd37, %rd43;
	ld.global.f32 	%f44, [%rd44];
	fma.rn.f32 	%f45, %f43, %f44, %f42;
	ld.global.f32 	%f46, [%rd42+8];
	add.s64 	%rd45, %rd44, %rd43;
	ld.global.f32 	%f47, [%rd45];
	fma.rn.f32 	%f48, %f46, %f47, %f45;
	ld.global.f32 	%f49, [%rd42+12];
	add.s64 	%rd46, %rd45, %rd43;
	ld.global.f32 	%f50, [%rd46];
	fma.rn.f32 	%f66, %f49, %f50, %f48;
	add.s32 	%r38, %r38, 4;
$L__BB1_7:
	setp.eq.s32 	%p6, %r13, 0;
	@%p6 bra 	$L__BB1_12;
	setp.eq.s32 	%p7, %r13, 1;
	@%p7 bra 	$L__BB1_10;
	add.s32 	%r29, %r38, %r3;
	mul.wide.u32 	%rd47, %r29, 4;
	add.s64 	%rd48, %rd2, %rd47;
	ld.global.f32 	%f52, [%rd48];
	mad.lo.s32 	%r30, %r38, %r18, %r2;
	mul.wide.s32 	%rd49, %r30, 4;
	add.s64 	%rd50, %rd1, %rd49;
	ld.global.f32 	%f53, [%rd50];
	fma.rn.f32 	%f54, %f52, %f53, %f66;
	cvt.u64.u32 	%rd51, %r3;
	cvt.u64.u32 	%rd52, %r38;
	add.s64 	%rd53, %rd52, %rd51;
	shl.b64 	%rd54, %rd53, 2;
	add.s64 	%rd55, %rd2, %rd54;
	ld.global.f32 	%f55, [%rd55+4];
	mul.wide.s32 	%rd56, %r18, 4;
	add.s64 	%rd57, %rd50, %rd56;
	ld.global.f32 	%f56, [%rd57];
	fma.rn.f32 	%f66, %f55, %f56, %f54;
	add.s32 	%r38, %r38, 2;
$L__BB1_10:
	and.b32  	%r31, %r18, 1;
	setp.eq.b32 	%p8, %r31, 1;
	not.pred 	%p9, %p8;
	@%p9 bra 	$L__BB1_12;
	add.s32 	%r32, %r38, %r3;
	mul.wide.u32 	%rd58, %r32, 4;
	add.s64 	%rd59, %rd2, %rd58;
	ld.global.f32 	%f57, [%rd59];
	mad.lo.s32 	%r33, %r38, %r18, %r2;
	mul.wide.s32 	%rd60, %r33, 4;
	add.s64 	%rd61, %rd1, %rd60;
	ld.global.f32 	%f58, [%rd61];
	fma.rn.f32 	%f66, %f57, %f58, %f66;
$L__BB1_12:
	ld.param.u64 	%rd65, [_Z21gpu_matrix_mult_naivePfS_S_i_param_2];
	add.s32 	%r34, %r3, %r2;
	cvta.to.global.u64 	%rd62, %rd65;
	mul.wide.s32 	%rd63, %r34, 4;
	add.s64 	%rd64, %rd62, %rd63;
	st.global.f32 	[%rd64], %f66;
$L__BB1_13:
	ret;

}


// ===== COMPILED SASS (sm_100) =====

	.target	sm_100

	.elftype	@"ET_EXEC"


//--------------------- .note.nv.tkinfo           --------------------------
	.section	.note.nv.tkinfo,"",@"SHT_NOTE"
	.sectionflags	@"SHF_NOTE_NV_TKINFO"
	.tkinfo
        /*0018*/ 	.word	0x00000002
        /*0030*/ 	.string	""
        /*0030*/ 	.string	"ptxas"
        /*0030*/ 	.string	"Cuda compilation tools, release 13.0, V13.0.88"
        /*0030*/ 	.string	"Build cuda_13.0.r13.0/compiler.36424714_0"
        /*0030*/ 	.string	"-arch sm_100 -m 64 "



//--------------------- .note.nv.cuinfo           --------------------------
	.section	.note.nv.cuinfo,"",@"SHT_NOTE"
	.sectionflags	@"SHF_NOTE_NV_CUINFO"
        /*0018*/ 	.short	0x0002
        /*001a*/ 	.short	0x0064
        /*001c*/ 	.short	0x0082
	.zero		2


//--------------------- .nv.info                  --------------------------
	.section	.nv.info,"",@"SHT_CUDA_INFO"
	.align	4


	//----- nvinfo : EIATTR_REGCOUNT
	.align		4
        /*0000*/ 	.byte	0x04, 0x2f
        /*0002*/ 	.short	(.L_1 - .L_0)
	.align		4
.L_0:
        /*0004*/ 	.word	index@(_Z22gpu_matrix_mult_sharedPfS_S_i)
        /*0008*/ 	.word	0x00000020


	//----- nvinfo : EIATTR_FRAME_SIZE
	.align		4
.L_1:
        /*000c*/ 	.byte	0x04, 0x11
        /*000e*/ 	.short	(.L_3 - .L_2)
	.align		4
.L_2:
        /*0010*/ 	.word	index@(_Z22gpu_matrix_mult_sharedPfS_S_i)
        /*0014*/ 	.word	0x00000000


	//----- nvinfo : EIATTR_REGCOUNT
	.align		4
.L_3:
        /*0018*/ 	.byte	0x04, 0x2f
        /*001a*/ 	.short	(.L_5 - .L_4)
	.align		4
.L_4:
        /*001c*/ 	.word	index@(_Z21gpu_matrix_mult_naivePfS_S_i)
        /*0020*/ 	.word	0x0000001e


	//----- nvinfo : EIATTR_FRAME_SIZE
	.align		4
.L_5:
        /*0024*/ 	.byte	0x04, 0x11
        /*0026*/ 	.short	(.L_7 - .L_6)
	.align		4
.L_6:
        /*0028*/ 	.word	index@(_Z21gpu_matrix_mult_naivePfS_S_i)
        /*002c*/ 	.word	0x00000000


	//----- nvinfo : EIATTR_MIN_STACK_SIZE
	.align		4
.L_7:
        /*0030*/ 	.byte	0x04, 0x12
        /*0032*/ 	.short	(.L_9 - .L_8)
	.align		4
.L_8:
        /*0034*/ 	.word	index@(_Z21gpu_matrix_mult_naivePfS_S_i)
        /*0038*/ 	.word	0x00000000


	//----- nvinfo : EIATTR_MIN_STACK_SIZE
	.align		4
.L_9:
        /*003c*/ 	.byte	0x04, 0x12
        /*003e*/ 	.short	(.L_11 - .L_10)
	.align		4
.L_10:
        /*0040*/ 	.word	index@(_Z22gpu_matrix_mult_sharedPfS_S_i)
        /*0044*/ 	.word	0x00000000
.L_11:


//--------------------- .nv.compat                --------------------------
	.section	.nv.compat,"",@"SHT_CUDA_COMPAT_INFO"
	.align	4
        /*0000*/ 	.byte	0x02, 0x09, 0x00, 0x00, 0x02, 0x02, 0x01, 0x00, 0x02, 0x05, 0x05, 0x00, 0x03, 0x07, 0x01, 0x01
        /*0010*/ 	.byte	0x02, 0x03, 0x00, 0x00, 0x02, 0x06, 0x01, 0x00, 0x04, 0x0b, 0x08, 0x00, 0x09, 0x00, 0x00, 0x00
        /*0020*/ 	.byte	0x00, 0x00, 0x00, 0x00


//--------------------- .nv.info._Z21gpu_matrix_mult_naivePfS_S_i --------------------------
	.section	.nv.info._Z21gpu_matrix_mult_naivePfS_S_i,"",@"SHT_CUDA_INFO"
	.sectionflags	@""
	.align	4


	//----- nvinfo : EIATTR_CUDA_API_VERSION
	.align		4
        /*0000*/ 	.byte	0x04, 0x37
        /*0002*/ 	.short	(.L_13 - .L_12)
.L_12:
        /*0004*/ 	.word	0x00000082


	//----- nvinfo : EIATTR_KPARAM_INFO
	.align		4
.L_13:
        /*0008*/ 	.byte	0x04, 0x17
        /*000a*/ 	.short	(.L_15 - .L_14)
.L_14:
        /*000c*/ 	.word	0x00000000
        /*0010*/ 	.short	0x0003
        /*0012*/ 	.short	0x0018
        /*0014*/ 	.byte	0x00, 0xf0, 0x11, 0x00


	//----- nvinfo : EIATTR_KPARAM_INFO
	.align		4
.L_15:
        /*0018*/ 	.byte	0x04, 0x17
        /*001a*/ 	.short	(.L_17 - .L_16)
.L_16:
        /*001c*/ 	.word	0x00000000
        /*0020*/ 	.short	0x0002
        /*0022*/ 	.short	0x0010
        /*0024*/ 	.byte	0x00, 0xf5, 0x21, 0x00


	//----- nvinfo : EIATTR_KPARAM_INFO
	.align		4
.L_17:
        /*0028*/ 	.byte	0x04, 0x17
        /*002a*/ 	.short	(.L_19 - .L_18)
.L_18:
        /*002c*/ 	.word	0x00000000
        /*0030*/ 	.short	0x0001
        /*0032*/ 	.short	0x0008
        /*0034*/ 	.byte	0x00, 0xf5, 0x21, 0x00


	//----- nvinfo : EIATTR_KPARAM_INFO
	.align		4
.L_19:
        /*0038*/ 	.byte	0x04, 0x17
        /*003a*/ 	.short	(.L_21 - .L_20)
.L_20:
        /*003c*/ 	.word	0x00000000
        /*0040*/ 	.short	0x0000
        /*0042*/ 	.short	0x0000
        /*0044*/ 	.byte	0x00, 0xf5, 0x21, 0x00


	//----- nvinfo : EIATTR_SPARSE_MMA_MASK
	.align		4
.L_21:
        /*0048*/ 	.byte	0x03, 0x50
        /*004a*/ 	.short	0x0000


	//----- nvinfo : EIATTR_MAXREG_COUNT
	.align		4
        /*004c*/ 	.byte	0x03, 0x1b
        /*004e*/ 	.short	0x00ff


	//----- nvinfo : EIATTR_MERCURY_ISA_VERSION
	.align		4
        /*0050*/ 	.byte	0x03, 0x5f
        /*0052*/ 	.short	0x0101


	//----- nvinfo : EIATTR_VRC_CTA_INIT_COUNT
	.align		4
        /*0054*/ 	.byte	0x02, 0x4a
	.zero		1
	.zero		1


	//----- nvinfo : EIATTR_EXIT_INSTR_OFFSETS
	.align		4
        /*0058*/ 	.byte	0x04, 0x1c
        /*005a*/ 	.short	(.L_23 - .L_22)


	//   ....[0]....
.L_22:
        /*005c*/ 	.word	0x000000c0


	//   ....[1]....
        /*0060*/ 	.word	0x00000a90


	//----- nvinfo : EIATTR_CBANK_PARAM_SIZE
	.align		4
.L_23:
        /*0064*/ 	.byte	0x03, 0x19
        /*0066*/ 	.short	0x001c


	//----- nvinfo : EIATTR_PARAM_CBANK
	.align		4
        /*0068*/ 	.byte	0x04, 0x0a
        /*006a*/ 	.short	(.L_25 - .L_24)
	.align		4
.L_24:
        /*006c*/ 	.word	index@(.nv.constant0._Z21gpu_matrix_mult_naivePfS_S_i)
        /*0070*/ 	.short	0x0380
        /*0072*/ 	.short	0x001c


	//----- nvinfo : EIATTR_SW_WAR
	.align		4
.L_25:
        /*0074*/ 	.byte	0x04, 0x36
        /*0076*/ 	.short	(.L_27 - .L_26)
.L_26:
        /*0078*/ 	.word	0x00000008
.L_27:


//--------------------- .nv.info._Z22gpu_matrix_mult_sharedPfS_S_i --------------------------
	.section	.nv.info._Z22gpu_matrix_mult_sharedPfS_S_i,"",@"SHT_CUDA_INFO"
	.sectionflags	@""
	.align	4


	//----- nvinfo : EIATTR_CUDA_API_VERSION
	.align		4
        /*0000*/ 	.byte	0x04, 0x37
        /*0002*/ 	.short	(.L_29 - .L_28)
.L_28:
        /*0004*/ 	.word	0x00000082


	//----- nvinfo : EIATTR_KPARAM_INFO
	.align		4
.L_29:
        /*0008*/ 	.byte	0x04, 0x17
        /*000a*/ 	.short	(.L_31 - .L_30)
.L_30:
        /*000c*/ 	.word	0x00000000
        /*0010*/ 	.short	0x0003
        /*0012*/ 	.short	0x0018
        /*0014*/ 	.byte	0x00, 0xf0, 0x11, 0x00


	//----- nvinfo : EIATTR_KPARAM_INFO
	.align		4
.L_31:
        /*0018*/ 	.byte	0x04, 0x17
        /*001a*/ 	.short	(.L_33 - .L_32)
.L_32:
        /*001c*/ 	.word	0x00000000
        /*0020*/ 	.short	0x0002
        /*0022*/ 	.short	0x0010
        /*0024*/ 	.byte	0x00, 0xf5, 0x21, 0x00


	//----- nvinfo : EIATTR_KPARAM_INFO
	.align		4
.L_33:
        /*0028*/ 	.byte	0x04, 0x17
        /*002a*/ 	.short	(.L_35 - .L_34)
.L_34:
        /*002c*/ 	.word	0x00000000
        /*0030*/ 	.short	0x0001
        /*0032*/ 	.short	0x0008
        /*0034*/ 	.byte	0x00, 0xf5, 0x21, 0x00


	//----- nvinfo : EIATTR_KPARAM_INFO
	.align		4
.L_35:
        /*0038*/ 	.byte	0x04, 0x17
        /*003a*/ 	.short	(.L_37 - .L_36)
.L_36:
        /*003c*/ 	.word	0x00000000
        /*0040*/ 	.short	0x0000
        /*0042*/ 	.short	0x0000
        /*0044*/ 	.byte	0x00, 0xf5, 0x21, 0x00


	//----- nvinfo : EIATTR_SPARSE_MMA_MASK
	.align		4
.L_37:
        /*0048*/ 	.byte	0x03, 0x50
        /*004a*/ 	.short	0x0000


	//----- nvinfo : EIATTR_MAXREG_COUNT
	.align		4
        /*004c*/ 	.byte	0x03, 0x1b
        /*004e*/ 	.short	0x00ff


	//----- nvinfo : EIATTR_NUM_BARRIERS
	.align		4
        /*0050*/ 	.byte	0x02, 0x4c
        /*0052*/ 	.byte	0x01
	.zero		1


	//----- nvinfo : EIATTR_MERCURY_ISA_VERSION
	.align		4
        /*0054*/ 	.byte	0x03, 0x5f
        /*0056*/ 	.short	0x0101


	//----- nvinfo : EIATTR_VRC_CTA_INIT_COUNT
	.align		4
        /*0058*/ 	.byte	0x02, 0x4a
	.zero		1
	.zero		1


	//----- nvinfo : EIATTR_EXIT_INSTR_OFFSETS
	.align		4
        /*005c*/ 	.byte	0x04, 0x1c
        /*005e*/ 	.short	(.L_39 - .L_38)


	//   ....[0]....
.L_38:
        /*0060*/ 	.word	0x000005c0


	//   ....[1]....
        /*0064*/ 	.word	0x00000610


	//----- nvinfo : EIATTR_CBANK_PARAM_SIZE
	.align		4
.L_39:
        /*0068*/ 	.byte	0x03, 0x19
        /*006a*/ 	.short	0x001c


	//----- nvinfo : EIATTR_PARAM_CBANK
	.align		4
        /*006c*/ 	.byte	0x04, 0x0a
        /*006e*/ 	.short	(.L_41 - .L_40)
	.align		4
.L_40:
        /*0070*/ 	.word	index@(.nv.constant0._Z22gpu_matrix_mult_sharedPfS_S_i)
        /*0074*/ 	.short	0x0380
        /*0076*/ 	.short	0x001c


	//----- nvinfo : EIATTR_SW_WAR
	.align		4
.L_41:
        /*0078*/ 	.byte	0x04, 0x36
        /*007a*/ 	.short	(.L_43 - .L_42)
.L_42:
        /*007c*/ 	.word	0x00000008
.L_43:


//--------------------- .nv.callgraph             --------------------------
	.section	.nv.callgraph,"",@"SHT_CUDA_CALLGRAPH"
	.align	4
	.sectionentsize	8
	.align		4
        /*0000*/ 	.word	0x00000000
	.align		4
        /*0004*/ 	.word	0xffffffff
	.align		4
        /*0008*/ 	.word	0x00000000
	.align		4
        /*000c*/ 	.word	0xfffffffe
	.align		4
        /*0010*/ 	.word	0x00000000
	.align		4
        /*0014*/ 	.word	0xfffffffd
	.align		4
        /*0018*/ 	.word	0x00000000
	.align		4
        /*001c*/ 	.word	0xfffffffc


//--------------------- .text._Z21gpu_matrix_mult_naivePfS_S_i --------------------------
	.section	.text._Z21gpu_matrix_mult_naivePfS_S_i,"ax",@progbits
	.align	128
        .global         _Z21gpu_matrix_mult_naivePfS_S_i
        .type           _Z21gpu_matrix_mult_naivePfS_S_i,@function
        .size           _Z21gpu_matrix_mult_naivePfS_S_i,(.L_x_8 - _Z21gpu_matrix_mult_naivePfS_S_i)
        .other          _Z21gpu_matrix_mult_naivePfS_S_i,@"STO_CUDA_ENTRY STV_DEFAULT"
_Z21gpu_matrix_mult_naivePfS_S_i:
.text._Z21gpu_matrix_mult_naivePfS_S_i:
[----:B------:R-:W-:Y:S01]  /*0000*/  LDC R1, c[0x0][0x37c] ;  /* 0x0000df00ff017b82 */ /* 0x000fe20000000800 */
[----:B------:R-:W0:Y:S07]  /*0010*/  S2R R0, SR_TID.Y ;  /* 0x0000000000007919 */ /* 0x000e2e0000002200 */
[----:B------:R-:W0:Y:S01]  /*0020*/  S2UR UR4, SR_CTAID.Y ;  /* 0x00000000000479c3 */ /* 0x000e220000002600 */
[----:B------:R-:W1:Y:S01]  /*0030*/  LDCU UR20, c[0x0][0x398] ;  /* 0x00007300ff1477ac */ /* 0x000e620008000800 */
[----:B------:R-:W2:Y:S06]  /*0040*/  S2R R3, SR_TID.X ;  /* 0x0000000000037919 */ /* 0x000eac0000002100 */
[----:B------:R-:W0:Y:S08]  /*0050*/  LDC R13, c[0x0][0x364] ;  /* 0x0000d900ff0d7b82 */ /* 0x000e300000000800 */
[----:B------:R-:W2:Y:S08]  /*0060*/  S2UR UR5, SR_CTAID.X ;  /* 0x00000000000579c3 */ /* 0x000eb00000002500 */
[----:B------:R-:W2:Y:S01]  /*0070*/  LDC R2, c[0x0][0x360] ;  /* 0x0000d800ff027b82 */ /* 0x000ea20000000800 */
[----:B0-----:R-:W-:-:S02]  /*0080*/  IMAD R13, R13, UR4, R0 ;  /* 0x000000040d0d7c24 */ /* 0x001fc4000f8e0200 */
[----:B--2---:R-:W-:-:S05]  /*0090*/  IMAD R0, R2, UR5, R3 ;  /* 0x0000000502007c24 */ /* 0x004fca000f8e0203 */
[----:B------:R-:W-:-:S04]  /*00a0*/  VIMNMX R2, PT, PT, R13, R0, !PT ;  /* 0x000000000d027248 */ /* 0x000fc80007fe0100 */
[----:B-1----:R-:W-:-:S13]  /*00b0*/  ISETP.GE.AND P0, PT, R2, UR20, PT ;  /* 0x0000001402007c0c */ /* 0x002fda000bf06270 */
[----:B------:R-:W-:Y:S05]  /*00c0*/  @P0 EXIT ;  /* 0x000000000000094d */ /* 0x000fea0003800000 */
[----:B------:R-:W-:Y:S01]  /*00d0*/  UISETP.GE.U32.AND UP0, UPT, UR20, 0x8, UPT ;  /* 0x000000081400788c */ /* 0x000fe2000bf06070 */
[----:B------:R-:W-:Y:S02]  /*00e0*/  HFMA2 R12, -RZ, RZ, 0, 0 ;  /* 0x00000000ff0c7431 */ /* 0x000fe400000001ff */
[----:B------:R-:W-:Y:S01]  /*00f0*/  IMAD R13, R13, UR20, RZ ;  /* 0x000000140d0d7c24 */ /* 0x000fe2000f8e02ff */
[----:B------:R-:W-:Y:S01]  /*0100*/  UMOV UR4, URZ ;  /* 0x000000ff00047c82 */ /* 0x000fe20008000000 */
[----:B------:R-:W0:Y:S04]  /*0110*/  LDCU.64 UR18, c[0x0][0x358] ;  /* 0x00006b00ff1277ac */ /* 0x000e280008000a00 */
[----:B------:R-:W-:Y:S05]  /*0120*/  BRA.U !UP0, `(.L_x_0) ;  /* 0x0000000508047547 */ /* 0x000fea000b800000 */
[----:B------:R-:W1:Y:S01]  /*0130*/  LDCU.128 UR24, c[0x0][0x380] ;  /* 0x00007000ff1877ac */ /* 0x000e620008000c00 */
[----:B------:R-:W-:Y:S02]  /*0140*/  MOV R12, RZ ;  /* 0x000000ff000c7202 */ /* 0x000fe40000000f00 */
[----:B------:R-:W-:Y:S01]  /*0150*/  MOV R14, R0 ;  /* 0x00000000000e7202 */ /* 0x000fe20000000f00 */
[----:B------:R-:W-:-:S04]  /*0160*/  ULOP3.LUT UR4, UR20, 0x7ffffff8, URZ, 0xc0, !UPT ;  /* 0x7ffffff814047892 */ /* 0x000fc8000f8ec0ff */
[----:B------:R-:W-:Y:S01]  /*0170*/  UIADD3 UR5, UPT, UPT, -UR4, URZ, URZ ;  /* 0x000000ff04057290 */ /* 0x000fe2000fffe1ff */
[----:B-1----:R-:W-:Y:S01]  /*0180*/  MOV R2, UR24 ;  /* 0x0000001800027c02 */ /* 0x002fe20008000f00 */
[----:B------:R-:W-:Y:S01]  /*0190*/  UIMAD.WIDE UR6, UR20, 0x8, UR26 ;  /* 0x00000008140678a5 */ /* 0x000fe2000f8e021a */
[----:B------:R-:W-:Y:S01]  /*01a0*/  MOV R3, UR25 ;  /* 0x0000001900037c02 */ /* 0x000fe20008000f00 */
[----:B------:R-:W-:Y:S02]  /*01b0*/  UIMAD.WIDE UR8, UR20, 0xc, UR26 ;  /* 0x0000000c140878a5 */ /* 0x000fe4000f8e021a */
[----:B------:R-:W-:Y:S01]  /*01c0*/  UIMAD.WIDE UR10, UR20, 0x10, UR26 ;  /* 0x00000010140a78a5 */ /* 0x000fe2000f8e021a */
[----:B------:R-:W-:Y:S01]  /*01d0*/  IMAD.WIDE.U32 R2, R13, 0x4, R2 ;  /* 0x000000040d027825 */ /* 0x000fe200078e0002 */
[----:B------:R-:W-:Y:S02]  /*01e0*/  UIMAD.WIDE UR12, UR20, 0x14, UR26 ;  /* 0x00000014140c78a5 */ /* 0x000fe4000f8e021a */
[----:B------:R-:W-:Y:S01]  /*01f0*/  UIMAD.WIDE UR14, UR20, 0x18, UR26 ;  /* 0x00000018140e78a5 */ /* 0x000fe2000f8e021a */
[----:B------:R-:W-:Y:S01]  /*0200*/  IADD3 R2, P0, PT, R2, 0x10, RZ ;  /* 0x0000001002027810 */ /* 0x000fe20007f1e0ff */
[----:B------:R-:W-:-:S03]  /*0210*/  UIMAD.WIDE UR16, UR20, 0x1c, UR26 ;  /* 0x0000001c141078a5 */ /* 0x000fc6000f8e021a */
[----:B------:R-:W-:-:S09]  /*0220*/  IADD3.X R3, PT, PT, RZ, R3, RZ, P0, !PT ;  /* 0x00000003ff037210 */ /* 0x000fd200007fe4ff */
.L_x_1:
[----:B------:R-:W-:Y:S01]  /*0230*/  UIMAD.WIDE UR22, UR20, 0x4, UR26 ;  /* 0x00000004141678a5 */ /* 0x000fe2000f8e021a */
[----:B------:R-:W-:Y:S02]  /*0240*/  IMAD.MOV.U32 R23, RZ, RZ, 0x4 ;  /* 0x00000004ff177424 */ /* 0x000fe400078e00ff */
[----:B------:R-:W-:Y:S01]  /*0250*/  HFMA2 R11, -RZ, RZ, 0, 2.384185791015625e-07 ;  /* 0x00000004ff0b7431 */ /* 0x000fe200000001ff */
[----:B------:R-:W-:Y:S01]  /*0260*/  MOV R25, 0x4 ;  /* 0x0000000400197802 */ /* 0x000fe20000000f00 */
[----:B0-----:R-:W2:Y:S01]  /*0270*/  LDG.E R21, desc[UR18][R2.64+-0x10] ;  /* 0xfffff01202157981 */ /* 0x001ea2000c1e1900 */
[C---:B------:R-:W-:Y:S01]  /*0280*/  IMAD.WIDE R22, R14.reuse, R23, UR26 ;  /* 0x0000001a0e167e25 */ /* 0x040fe2000f8e0217 */
[----:B------:R-:W-:Y:S02]  /*0290*/  MOV R8, UR22 ;  /* 0x0000001600087c02 */ /* 0x000fe40008000f00 */
[----:B------:R-:W-:Y:S01]  /*02a0*/  MOV R9, UR23 ;  /* 0x0000001700097c02 */ /* 0x000fe20008000f00 */
[----:B------:R-:W3:Y:S02]  /*02b0*/  LDG.E R19, desc[UR18][R2.64+-0xc] ;  /* 0xfffff41202137981 */ /* 0x000ee4000c1e1900 */
[----:B------:R-:W-:-:S02]  /*02c0*/  IMAD.WIDE R8, R14, 0x4, R8 ;  /* 0x000000040e087825 */ /* 0x000fc400078e0208 */
[----:B------:R-:W2:Y:S01]  /*02d0*/  LDG.E R22, desc[UR18][R22.64] ;  /* 0x0000001216167981 */ /* 0x000ea2000c1e1900 */
[----:B------:R-:W-:Y:S01]  /*02e0*/  MOV R5, 0x4 ;  /* 0x0000000400057802 */ /* 0x000fe20000000f00 */
[C---:B------:R-:W-:Y:S02]  /*02f0*/  IMAD.WIDE R24, R14.reuse, R25, UR6 ;  /* 0x000000060e187e25 */ /* 0x040fe4000f8e0219 */
[----:B------:R0:W3:Y:S02]  /*0300*/  LDG.E R20, desc[UR18][R8.64] ;  /* 0x0000001208147981 */ /* 0x0000e4000c1e1900 */
[----:B------:R-:W-:Y:S02]  /*0310*/  IMAD.WIDE R10, R14, R11, UR8 ;  /* 0x000000080e0a7e25 */ /* 0x000fe4000f8e020b */
[----:B------:R-:W4:Y:S04]  /*0320*/  LDG.E R18, desc[UR18][R24.64] ;  /* 0x0000001218127981 */ /* 0x000f28000c1e1900 */
[----:B------:R-:W4:Y:S01]  /*0330*/  LDG.E R17, desc[UR18][R2.64+-0x8] ;  /* 0xfffff81202117981 */ /* 0x000f22000c1e1900 */
[----:B0-----:R-:W-:-:S02]  /*0340*/  HFMA2 R9, -RZ, RZ, 0, 2.384185791015625e-07 ;  /* 0x00000004ff097431 */ /* 0x001fc400000001ff */
[----:B------:R-:W-:Y:S01]  /*0350*/  IMAD.MOV.U32 R7, RZ, RZ, 0x4 ;  /* 0x00000004ff077424 */ /* 0x000fe200078e00ff */
[----:B------:R0:W5:Y:S01]  /*0360*/  LDG.E R16, desc[UR18][R10.64] ;  /* 0x000000120a107981 */ /* 0x000162000c1e1900 */
[----:B------:R-:W-:-:S03]  /*0370*/  IMAD.WIDE R4, R14, R5, UR10 ;  /* 0x0000000a0e047e25 */ /* 0x000fc6000f8e0205 */
[----:B------:R-:W5:Y:S01]  /*0380*/  LDG.E R15, desc[UR18][R2.64+-0x4] ;  /* 0xfffffc12020f7981 */ /* 0x000f62000c1e1900 */
[C---:B------:R-:W-:Y:S01]  /*0390*/  IMAD.WIDE R6, R14.reuse, R7, UR12 ;  /* 0x0000000c0e067e25 */ /* 0x040fe2000f8e0207 */
[----:B------:R-:W-:Y:S02]  /*03a0*/  MOV R27, 0x4 ;  /* 0x00000004001b7802 */ /* 0x000fe40000000f00 */
[----:B------:R1:W5:Y:S01]  /*03b0*/  LDG.E R4, desc[UR18][R4.64] ;  /* 0x0000001204047981 */ /* 0x000362000c1e1900 */
[----:B------:R-:W-:-:S03]  /*03c0*/  IMAD.WIDE R8, R14, R9, UR14 ;  /* 0x0000000e0e087e25 */ /* 0x000fc6000f8e0209 */
[----:B------:R-:W5:Y:S01]  /*03d0*/  LDG.E R23, desc[UR18][R2.64] ;  /* 0x0000001202177981 */ /* 0x000f62000c1e1900 */
[----:B0-----:R-:W-:-:S03]  /*03e0*/  IMAD.WIDE R10, R14, R27, UR16 ;  /* 0x000000100e0a7e25 */ /* 0x001fc6000f8e021b */
[----:B------:R-:W5:Y:S04]  /*03f0*/  LDG.E R7, desc[UR18][R6.64] ;  /* 0x0000001206077981 */ /* 0x000f68000c1e1900 */
[----:B------:R-:W5:Y:S04]  /*0400*/  LDG.E R24, desc[UR18][R2.64+0x4] ;  /* 0x0000041202187981 */ /* 0x000f68000c1e1900 */
[----:B------:R-:W5:Y:S04]  /*0410*/  LDG.E R8, desc[UR18][R8.64] ;  /* 0x0000001208087981 */ /* 0x000f68000c1e1900 */
[----:B------:R-:W5:Y:S04]  /*0420*/  LDG.E R25, desc[UR18][R2.64+0x8] ;  /* 0x0000081202197981 */ /* 0x000f68000c1e1900 */
[----:B------:R-:W5:Y:S04]  /*0430*/  LDG.E R10, desc[UR18][R10.64] ;  /* 0x000000120a0a7981 */ /* 0x000f68000c1e1900 */
[----:B------:R0:W5:Y:S01]  /*0440*/  LDG.E R27, desc[UR18][R2.64+0xc] ;  /* 0x00000c12021b7981 */ /* 0x000162000c1e1900 */
[----:B------:R-:W-:-:S04]  /*0450*/  UIADD3 UR5, UPT, UPT, UR5, 0x8, URZ ;  /* 0x0000000805057890 */ /* 0x000fc8000fffe0ff */
[----:B------:R-:W-:Y:S01]  /*0460*/  UISETP.NE.AND UP0, UPT, UR5, URZ, UPT ;  /* 0x000000ff0500728c */ /* 0x000fe2000bf05270 */
[----:B-1----:R-:W-:Y:S02]  /*0470*/  MOV R5, UR20 ;  /* 0x0000001400057c02 */ /* 0x002fe40008000f00 */
[----:B0-----:R-:W-:Y:S02]  /*0480*/  IADD3 R2, P0, PT, R2, 0x20, RZ ;  /* 0x0000002002027810 */ /* 0x001fe40007f1e0ff */
[----:B------:R-:W-:Y:S02]  /*0490*/  LEA R14, R5, R14, 0x3 ;  /* 0x0000000e050e7211 */ /* 0x000fe400078e18ff */
[----:B------:R-:W-:Y:S01]  /*04a0*/  IADD3.X R3, PT, PT, RZ, R3, RZ, P0, !PT ;  /* 0x00000003ff037210 */ /* 0x000fe200007fe4ff */
[----:B--2---:R-:W-:-:S04]  /*04b0*/  FFMA R22, R21, R22, R12 ;  /* 0x0000001615167223 */ /* 0x004fc8000000000c */
[----:B---3--:R-:W-:-:S04]  /*04c0*/  FFMA R20, R19, R20, R22 ;  /* 0x0000001413147223 */ /* 0x008fc80000000016 */
[----:B----4-:R-:W-:-:S04]  /*04d0*/  FFMA R18, R17, R18, R20 ;  /* 0x0000001211127223 */ /* 0x010fc80000000014 */
[----:B-----5:R-:W-:-:S04]  /*04e0*/  FFMA R16, R15, R16, R18 ;  /* 0x000000100f107223 */ /* 0x020fc80000000012 */
[----:B------:R-:W-:-:S04]  /*04f0*/  FFMA R23, R23, R4, R16 ;  /* 0x0000000417177223 */ /* 0x000fc80000000010 */
[----:B------:R-:W-:-:S04]  /*0500*/  FFMA R24, R24, R7, R23 ;  /* 0x0000000718187223 */ /* 0x000fc80000000017 */
[----:B------:R-:W-:-:S04]  /*0510*/  FFMA R8, R25, R8, R24 ;  /* 0x0000000819087223 */ /* 0x000fc80000000018 */
[----:B------:R-:W-:Y:S01]  /*0520*/  FFMA R12, R27, R10, R8 ;  /* 0x0000000a1b0c7223 */ /* 0x000fe20000000008 */
[----:B------:R-:W-:Y:S06]  /*0530*/  BRA.U UP0, `(.L_x_1) ;  /* 0xfffffffd003c7547 */ /* 0x000fec000b83ffff */
.L_x_0:
[----:B------:R-:W-:-:S04]  /*0540*/  ULOP3.LUT UR6, UR20, 0x7, URZ, 0xc0, !UPT ;  /* 0x0000000714067892 */ /* 0x000fc8000f8ec0ff */
[----:B------:R-:W-:-:S09]  /*0550*/  UISETP.NE.AND UP0, UPT, UR6, URZ, UPT ;  /* 0x000000ff0600728c */ /* 0x000fd2000bf05270 */
[----:B------:R-:W-:Y:S05]  /*0560*/  BRA.U !UP0, `(.L_x_2) ;  /* 0x0000000508387547 */ /* 0x000fea000b800000 */
[----:B------:R-:W-:Y:S02]  /*0570*/  UISETP.GE.U32.AND UP0, UPT, UR6, 0x4, UPT ;  /* 0x000000040600788c */ /* 0x000fe4000bf06070 */
[----:B------:R-:W-:-:S04]  /*0580*/  ULOP3.LUT UR5, UR20, 0x3, URZ, 0xc0, !UPT ;  /* 0x0000000314057892 */ /* 0x000fc8000f8ec0ff */
[----:B------:R-:W-:-:S03]  /*0590*/  UISETP.NE.AND UP1, UPT, UR5, URZ, UPT ;  /* 0x000000ff0500728c */ /* 0x000fc6000bf25270 */
[----:B------:R-:W-:Y:S08]  /*05a0*/  BRA.U !UP0, `(.L_x_3) ;  /* 0x00000001087c7547 */ /* 0x000ff0000b800000 */
[----:B------:R-:W1:Y:S01]  /*05b0*/  LDC.64 R6, c[0x0][0x388] ;  /* 0x0000e200ff067b82 */ /* 0x000e620000000a00 */
[----:B------:R-:W2:Y:S01]  /*05c0*/  LDCU.64 UR6, c[0x0][0x380] ;  /* 0x00007000ff0677ac */ /* 0x000ea20008000a00 */
[----:B------:R-:W-:Y:S01]  /*05d0*/  IMAD.U32 R9, RZ, RZ, UR4 ;  /* 0x00000004ff097e24 */ /* 0x000fe2000f8e00ff */
[C---:B------:R-:W-:Y:S02]  /*05e0*/  IADD3 R3, PT, PT, R13.reuse, UR4, RZ ;  /* 0x000000040d037c10 */ /* 0x040fe4000fffe0ff */
[----:B------:R-:W-:Y:S01]  /*05f0*/  IADD3 R10, P0, PT, R13, UR4, RZ ;  /* 0x000000040d0a7c10 */ /* 0x000fe2000ff1e0ff */
[----:B------:R-:W-:Y:S01]  /*0600*/  IMAD R9, R9, UR20, R0 ;  /* 0x0000001409097c24 */ /* 0x000fe2000f8e0200 */
[----:B------:R-:W-:Y:S01]  /*0610*/  MOV R11, UR20 ;  /* 0x00000014000b7c02 */ /* 0x000fe20008000f00 */
[----:B------:R-:W3:Y:S01]  /*0620*/  LDC.64 R4, c[0x0][0x380] ;  /* 0x0000e000ff047b82 */ /* 0x000ee20000000a00 */
[----:B------:R-:W-:Y:S01]  /*0630*/  MOV R15, UR20 ;  /* 0x00000014000f7c02 */ /* 0x000fe20008000f00 */
[----:B-1----:R-:W-:Y:S01]  /*0640*/  IMAD.WIDE R6, R9, 0x4, R6 ;  /* 0x0000000409067825 */ /* 0x002fe200078e0206 */
[----:B------:R-:W-:-:S05]  /*0650*/  MOV R9, UR20 ;  /* 0x0000001400097c02 */ /* 0x000fca0008000f00 */
[----:B------:R-:W-:Y:S02]  /*0660*/  IMAD.WIDE R8, R9, 0x4, R6 ;  /* 0x0000000409087825 */ /* 0x000fe400078e0206 */
[----:B0-----:R-:W4:Y:S02]  /*0670*/  LDG.E R6, desc[UR18][R6.64] ;  /* 0x0000001206067981 */ /* 0x001f24000c1e1900 */
[----:B---3--:R-:W-:Y:S01]  /*0680*/  IMAD.WIDE.U32 R4, R3, 0x4, R4 ;  /* 0x0000000403047825 */ /* 0x008fe200078e0004 */
[----:B------:R-:W-:Y:S01]  /*0690*/  IADD3.X R3, PT, PT, RZ, RZ, RZ, P0, !PT ;  /* 0x000000ffff037210 */ /* 0x000fe200007fe4ff */
[----:B------:R-:W3:Y:S01]  /*06a0*/  LDG.E R17, desc[UR18][R8.64] ;  /* 0x0000001208117981 */ /* 0x000ee2000c1e1900 */
[----:B--2---:R-:W-:-:S03]  /*06b0*/  LEA R2, P0, R10, UR6, 0x2 ;  /* 0x000000060a027c11 */ /* 0x004fc6000f8010ff */
[----:B------:R-:W4:Y:S01]  /*06c0*/  LDG.E R5, desc[UR18][R4.64] ;  /* 0x0000001204057981 */ /* 0x000f22000c1e1900 */
[----:B------:R-:W-:Y:S01]  /*06d0*/  LEA.HI.X R3, R10, UR7, R3, 0x2, P0 ;  /* 0x000000070a037c11 */ /* 0x000fe200080f1403 */
[----:B------:R-:W-:-:S04]  /*06e0*/  IMAD.WIDE R10, R11, 0x4, R8 ;  /* 0x000000040b0a7825 */ /* 0x000fc800078e0208 */
[----:B------:R-:W3:Y:S01]  /*06f0*/  LDG.E R16, desc[UR18][R2.64+0x4] ;  /* 0x0000041202107981 */ /* 0x000ee2000c1e1900 */
[----:B------:R-:W-:-:S03]  /*0700*/  IMAD.WIDE R14, R15, 0x4, R10 ;  /* 0x000000040f0e7825 */ /* 0x000fc600078e020a */
[----:B------:R-:W2:Y:S04]  /*0710*/  LDG.E R19, desc[UR18][R10.64] ;  /* 0x000000120a137981 */ /* 0x000ea8000c1e1900 */
[----:B------:R-:W2:Y:S04]  /*0720*/  LDG.E R18, desc[UR18][R2.64+0x8] ;  /* 0x0000081202127981 */ /* 0x000ea8000c1e1900 */
[----:B------:R-:W5:Y:S04]  /*0730*/  LDG.E R20, desc[UR18][R2.64+0xc] ;  /* 0x00000c1202147981 */ /* 0x000f68000c1e1900 */
[----:B------:R-:W5:Y:S01]  /*0740*/  LDG.E R14, desc[UR18][R14.64] ;  /* 0x000000120e0e7981 */ /* 0x000f62000c1e1900 */
[----:B------:R-:W-:Y:S01]  /*0750*/  UIADD3 UR4, UPT, UPT, UR4, 0x4, URZ ;  /* 0x0000000404047890 */ /* 0x000fe2000fffe0ff */
[----:B----4-:R-:W-:-:S04]  /*0760*/  FFMA R5, R5, R6, R12 ;  /* 0x0000000605057223 */ /* 0x010fc8000000000c */
[----:B---3--:R-:W-:-:S04]  /*0770*/  FFMA R5, R16, R17, R5 ;  /* 0x0000001110057223 */ /* 0x008fc80000000005 */
[----:B--2---:R-:W-:-:S04]  /*0780*/  FFMA R5, R18, R19, R5 ;  /* 0x0000001312057223 */ /* 0x004fc80000000005 */
[----:B-----5:R-:W-:-:S07]  /*0790*/  FFMA R12, R20, R14, R5 ;  /* 0x0000000e140c7223 */ /* 0x020fce0000000005 */
.L_x_3:
[----:B------:R-:W-:Y:S05]  /*07a0*/  BRA.U !UP1, `(.L_x_2) ;  /* 0x0000000109a87547 */ /* 0x000fea000b800000 */
[----:B------:R-:W-:Y:S01]  /*07b0*/  UISETP.NE.AND UP0, UPT, UR5, 0x1, UPT ;  /* 0x000000010500788c */ /* 0x000fe2000bf05270 */
[----:B------:R-:W-:Y:S01]  /*07c0*/  MOV R7, UR4 ;  /* 0x0000000400077c02 */ /* 0x000fe20008000f00 */
[----:B------:R-:W-:Y:S02]  /*07d0*/  ULOP3.LUT UR5, UR20, 0x1, URZ, 0xc0, !UPT ;  /* 0x0000000114057892 */ /* 0x000fe4000f8ec0ff */
[----:B------:R-:W-:Y:S02]  /*07e0*/  MOV R15, UR20 ;  /* 0x00000014000f7c02 */ /* 0x000fe40008000f00 */
[----:B------:R-:W-:Y:S01]  /*07f0*/  UISETP.NE.U32.AND UP1, UPT, UR5, 0x1, UPT ;  /* 0x000000010500788c */ /* 0x000fe2000bf25070 */
[----:B------:R-:W-:-:S04]  /*0800*/  PLOP3.LUT P1, PT, PT, PT, UP0, 0x80, 0x8 ;  /* 0x000000000008781c */ /* 0x000fc80003f2f008 */
[----:B------:R-:W1:Y:S01]  /*0810*/  @UP0 LDCU.128 UR8, c[0x0][0x380] ;  /* 0x00007000ff0807ac */ /* 0x000e620008000c00 */
[----:B------:R-:W-:Y:S01]  /*0820*/  PLOP3.LUT P0, PT, PT, PT, UP1, 0x80, 0x8 ;  /* 0x000000000008781c */ /* 0x000fe20003f0f018 */
[----:B------:R-:W2:Y:S04]  /*0830*/  @UP0 LDCU.64 UR6, c[0x0][0x380] ;  /* 0x00007000ff0607ac */ /* 0x000ea80008000a00 */
[----:B------:R-:W3:Y:S03]  /*0840*/  @!UP1 LDCU.128 UR12, c[0x0][0x380] ;  /* 0x00007000ff0c97ac */ /* 0x000ee60008000c00 */
[C---:B------:R-:W-:Y:S02]  /*0850*/  @P1 IADD3 R3, PT, PT, R13.reuse, UR4, RZ ;  /* 0x000000040d031c10 */ /* 0x040fe4000fffe0ff */
[----:B------:R-:W-:Y:S01]  /*0860*/  @P1 IADD3 R6, P2, PT, R13, UR4, RZ ;  /* 0x000000040d061c10 */ /* 0x000fe2000ff5e0ff */
[----:B------:R-:W-:Y:S01]  /*0870*/  @UP0 UIADD3 UR4, UPT, UPT, UR4, 0x2, URZ ;  /* 0x0000000204040890 */ /* 0x000fe2000fffe0ff */
[----:B-1----:R-:W-:Y:S01]  /*0880*/  MOV R11, UR9 ;  /* 0x00000009000b7c02 */ /* 0x002fe20008000f00 */
[----:B------:R-:W-:Y:S01]  /*0890*/  IMAD.U32 R10, RZ, RZ, UR8 ;  /* 0x00000008ff0a7e24 */ /* 0x000fe2000f8e00ff */
[----:B------:R-:W-:-:S02]  /*08a0*/  MOV R4, UR10 ;  /* 0x0000000a00047c02 */ /* 0x000fc40008000f00 */
[----:B------:R-:W-:Y:S01]  /*08b0*/  MOV R5, UR11 ;  /* 0x0000000b00057c02 */ /* 0x000fe20008000f00 */
[----:B------:R-:W-:-:S04]  /*08c0*/  @P1 IMAD.WIDE.U32 R10, R3, 0x4, R10 ;  /* 0x00000004030a1825 */ /* 0x000fc800078e000a */
[----:B------:R-:W-:Y:S01]  /*08d0*/  @P1 IMAD R3, R7, UR20, R0 ;  /* 0x0000001407031c24 */ /* 0x000fe2000f8e0200 */
[----:B------:R-:W-:Y:S01]  /*08e0*/  @P1 IADD3.X R7, PT, PT, RZ, RZ, RZ, P2, !PT ;  /* 0x000000ffff071210 */ /* 0x000fe200017fe4ff */
[----:B------:R-:W-:Y:S01]  /*08f0*/  IMAD.U32 R19, RZ, RZ, UR4 ;  /* 0x00000004ff137e24 */ /* 0x000fe2000f8e00ff */
[C---:B--2---:R-:W-:Y:S01]  /*0900*/  @P1 LEA R2, P2, R6.reuse, UR6, 0x2 ;  /* 0x0000000606021c11 */ /* 0x044fe2000f8410ff */
[----:B------:R-:W-:Y:S01]  /*0910*/  @P1 IMAD.WIDE R4, R3, 0x4, R4 ;  /* 0x0000000403041825 */ /* 0x000fe200078e0204 */
[----:B------:R-:W-:Y:S01]  /*0920*/  @!P0 IADD3 R17, PT, PT, R13, UR4, RZ ;  /* 0x000000040d118c10 */ /* 0x000fe2000fffe0ff */
[----:B0-----:R-:W2:Y:S01]  /*0930*/  @P1 LDG.E R11, desc[UR18][R10.64] ;  /* 0x000000120a0b1981 */ /* 0x001ea2000c1e1900 */
[----:B------:R-:W-:Y:S01]  /*0940*/  @P1 LEA.HI.X R3, R6, UR7, R7, 0x2, P2 ;  /* 0x0000000706031c11 */ /* 0x000fe200090f1407 */
[----:B------:R-:W-:Y:S01]  /*0950*/  @!P0 IMAD R19, R19, UR20, R0 ;  /* 0x0000001413138c24 */ /* 0x000fe2000f8e0200 */
[----:B---3--:R-:W-:Y:S01]  /*0960*/  MOV R6, UR12 ;  /* 0x0000000c00067c02 */ /* 0x008fe20008000f00 */
[----:B------:R-:W-:Y:S01]  /*0970*/  @P1 IMAD.WIDE R14, R15, 0x4, R4 ;  /* 0x000000040f0e1825 */ /* 0x000fe200078e0204 */
[----:B------:R-:W-:Y:S01]  /*0980*/  MOV R7, UR13 ;  /* 0x0000000d00077c02 */ /* 0x000fe20008000f00 */
[----:B------:R-:W2:Y:S01]  /*0990*/  @P1 LDG.E R4, desc[UR18][R4.64] ;  /* 0x0000001204041981 */ /* 0x000ea2000c1e1900 */
[----:B------:R-:W-:-:S02]  /*09a0*/  MOV R8, UR14 ;  /* 0x0000000e00087c02 */ /* 0x000fc40008000f00 */
[----:B------:R-:W-:Y:S01]  /*09b0*/  MOV R9, UR15 ;  /* 0x0000000f00097c02 */ /* 0x000fe20008000f00 */
[----:B------:R-:W-:Y:S01]  /*09c0*/  @!P0 IMAD.WIDE.U32 R6, R17, 0x4, R6 ;  /* 0x0000000411068825 */ /* 0x000fe200078e0006 */
[----:B------:R-:W3:Y:S03]  /*09d0*/  @P1 LDG.E R14, desc[UR18][R14.64] ;  /* 0x000000120e0e1981 */ /* 0x000ee6000c1e1900 */
[----:B------:R-:W-:Y:S01]  /*09e0*/  @!P0 IMAD.WIDE R8, R19, 0x4, R8 ;  /* 0x0000000413088825 */ /* 0x000fe200078e0208 */
[----:B------:R-:W3:Y:S04]  /*09f0*/  @P1 LDG.E R2, desc[UR18][R2.64+0x4] ;  /* 0x0000041202021981 */ /* 0x000ee8000c1e1900 */
[----:B------:R-:W4:Y:S04]  /*0a00*/  @!P0 LDG.E R7, desc[UR18][R6.64] ;  /* 0x0000001206078981 */ /* 0x000f28000c1e1900 */
[----:B------:R-:W4:Y:S01]  /*0a10*/  @!P0 LDG.E R8, desc[UR18][R8.64] ;  /* 0x0000001208088981 */ /* 0x000f22000c1e1900 */
[----:B--2---:R-:W-:-:S04]  /*0a20*/  @P1 FFMA R11, R11, R4, R12 ;  /* 0x000000040b0b1223 */ /* 0x004fc8000000000c */
[----:B---3--:R-:W-:-:S04]  /*0a30*/  @P1 FFMA R12, R2, R14, R11 ;  /* 0x0000000e020c1223 */ /* 0x008fc8000000000b */
[----:B----4-:R-:W-:-:S07]  /*0a40*/  @!P0 FFMA R12, R7, R8, R12 ;  /* 0x00000008070c8223 */ /* 0x010fce000000000c */
.L_x_2:
[----:B------:R-:W1:Y:S01]  /*0a50*/  LDC.64 R2, c[0x0][0x390] ;  /* 0x0000e400ff027b82 */ /* 0x000e620000000a00 */
[----:B------:R-:W-:-:S05]  /*0a60*/  IADD3 R13, PT, PT, R0, R13, RZ ;  /* 0x0000000d000d7210 */ /* 0x000fca0007ffe0ff */
[----:B-1----:R-:W-:-:S05]  /*0a70*/  IMAD.WIDE R2, R13, 0x4, R2 ;  /* 0x000000040d027825 */ /* 0x002fca00078e0202 */
[----:B0-----:R-:W-:Y:S01]  /*0a80*/  STG.E desc[UR18][R2.64], R12 ;  /* 0x0000000c02007986 */ /* 0x001fe2000c101912 */
[----:B------:R-:W-:Y:S05]  /*0a90*/  EXIT ;  /* 0x000000000000794d */ /* 0x000fea0003800000 */
.L_x_4:
[----:B------:R-:W-:-:S00]  /*0aa0*/  BRA `(.L_x_4) ;  /* 0xfffffffc00fc7947 */ /* 0x000fc0000383ffff */
[----:B------:R-:W-:-:S00]  /*0ab0*/  NOP ;  /* 0x0000000000007918 */ /* 0x000fc00000000000 */
        /* <DEDUP_REMOVED lines=12> */
.L_x_8:


//--------------------- .text._Z22gpu_matrix_mult_sharedPfS_S_i --------------------------
	.section	.text._Z22gpu_matrix_mult_sharedPfS_S_i,"ax",@progbits
	.align	128
        .global         _Z22gpu_matrix_mult_sharedPfS_S_i
        .type           _Z22gpu_matrix_mult_sharedPfS_S_i,@function
        .size           _Z22gpu_matrix_mult_sharedPfS_S_i,(.L_x_9 - _Z22gpu_matrix_mult_sharedPfS_S_i)
        .other          _Z22gpu_matrix_mult_sharedPfS_S_i,@"STO_CUDA_ENTRY STV_DEFAULT"
_Z22gpu_matrix_mult_sharedPfS_S_i:
.text._Z22gpu_matrix_mult_sharedPfS_S_i:
[----:B------:R-:W-:Y:S01]  /*0000*/  LDC R1, c[0x0][0x37c] ;  /* 0x0000df00ff017b82 */ /* 0x000fe20000000800 */
[----:B------:R-:W0:Y:S01]  /*0010*/  LDCU UR4, c[0x0][0x398] ;  /* 0x00007300ff0477ac */ /* 0x000e220008000800 */
[----:B------:R-:W1:Y:S01]  /*0020*/  S2R R7, SR_TID.Y ;  /* 0x0000000000077919 */ /* 0x000e620000002200 */
[----:B------:R-:W-:Y:S01]  /*0030*/  HFMA2 R23, -RZ, RZ, 0, 0 ;  /* 0x00000000ff177431 */ /* 0x000fe200000001ff */
[----:B------:R-:W2:Y:S01]  /*0040*/  LDCU.64 UR8, c[0x0][0x358] ;  /* 0x00006b00ff0877ac */ /* 0x000ea20008000a00 */
[----:B------:R-:W1:Y:S01]  /*0050*/  S2R R2, SR_CTAID.Y ;  /* 0x0000000000027919 */ /* 0x000e620000002600 */
[----:B------:R-:W3:Y:S01]  /*0060*/  S2R R3, SR_TID.X ;  /* 0x0000000000037919 */ /* 0x000ee20000002100 */
[----:B------:R-:W3:Y:S01]  /*0070*/  S2R R8, SR_CTAID.X ;  /* 0x0000000000087919 */ /* 0x000ee20000002500 */
[----:B0-----:R-:W-:-:S04]  /*0080*/  MOV R0, UR4 ;  /* 0x0000000400007c02 */ /* 0x001fc80008000f00 */
[----:B------:R-:W-:Y:S02]  /*0090*/  ISETP.GE.AND P0, PT, R0, 0x1, PT ;  /* 0x000000010000780c */ /* 0x000fe40003f06270 */
[----:B-1----:R-:W-:Y:S02]  /*00a0*/  LEA R5, R2, R7, 0x4 ;  /* 0x0000000702057211 */ /* 0x002fe400078e20ff */
[----:B---3--:R-:W-:-:S09]  /*00b0*/  LEA R2, R8, R3, 0x4 ;  /* 0x0000000308027211 */ /* 0x008fd200078e20ff */
[----:B--2---:R-:W-:Y:S05]  /*00c0*/  @!P0 BRA `(.L_x_5) ;  /* 0x0000000400348947 */ /* 0x004fea0003800000 */
[----:B------:R-:W0:Y:S01]  /*00d0*/  S2UR UR6, SR_CgaCtaId ;  /* 0x00000000000679c3 */ /* 0x000e220000008800 */
[----:B------:R-:W-:Y:S01]  /*00e0*/  UMOV UR4, 0x400 ;  /* 0x0000040000047882 */ /* 0x000fe20000000000 */
[----:B------:R-:W-:Y:S01]  /*00f0*/  IADD3 R4, PT, PT, R0, 0xf, RZ ;  /* 0x0000000f00047810 */ /* 0x000fe20007ffe0ff */
[----:B------:R-:W-:Y:S01]  /*0100*/  UIADD3 UR5, UPT, UPT, UR4, 0x400, URZ ;  /* 0x0000040004057890 */ /* 0x000fe2000fffe0ff */
[-C--:B------:R-:W-:Y:S01]  /*0110*/  IMAD R17, R7, R0.reuse, R3 ;  /* 0x0000000007117224 */ /* 0x080fe200078e0203 */
[----:B------:R-:W-:Y:S02]  /*0120*/  MOV R23, RZ ;  /* 0x000000ff00177202 */ /* 0x000fe40000000f00 */
[----:B------:R-:W-:Y:S01]  /*0130*/  SHF.R.U32.HI R19, RZ, 0x4, R4 ;  /* 0x00000004ff137819 */ /* 0x000fe20000011604 */
[----:B------:R-:W1:Y:S01]  /*0140*/  LDC R6, c[0x0][0x398] ;  /* 0x0000e600ff067b82 */ /* 0x000e620000000800 */
[----:B------:R-:W-:Y:S02]  /*0150*/  IMAD R17, R8, 0x10, R17 ;  /* 0x0000001008117824 */ /* 0x000fe400078e0211 */
[----:B------:R-:W-:Y:S01]  /*0160*/  IMAD R4, R5, R0, R3 ;  /* 0x0000000005047224 */ /* 0x000fe200078e0203 */
[----:B------:R-:W-:Y:S01]  /*0170*/  IADD3 R19, PT, PT, -R19, RZ, RZ ;  /* 0x000000ff13137210 */ /* 0x000fe20007ffe1ff */
[----:B0-----:R-:W-:-:S02]  /*0180*/  ULEA UR5, UR6, UR5, 0x18 ;  /* 0x0000000506057291 */ /* 0x001fc4000f8ec0ff */
[----:B------:R-:W-:-:S04]  /*0190*/  ULEA UR4, UR6, UR4, 0x18 ;  /* 0x0000000406047291 */ /* 0x000fc8000f8ec0ff */
[----:B------:R-:W-:Y:S02]  /*01a0*/  LEA R20, R3, UR5, 0x2 ;  /* 0x0000000503147c11 */ /* 0x000fe4000f8e10ff */
[----:B------:R-:W-:-:S03]  /*01b0*/  LEA R18, R7, UR4, 0x6 ;  /* 0x0000000407127c11 */ /* 0x000fc6000f8e30ff */
[----:B------:R-:W-:Y:S01]  /*01c0*/  IMAD R16, R7, 0x40, R20 ;  /* 0x0000004007107824 */ /* 0x000fe200078e0214 */
[----:B------:R-:W-:-:S07]  /*01d0*/  LEA R21, R3, R18, 0x2 ;  /* 0x0000001203157211 */ /* 0x000fce00078e10ff */
.L_x_6:
[----:B-1----:R-:W-:Y:S01]  /*01e0*/  MOV R0, R6 ;  /* 0x0000000600007202 */ /* 0x002fe20000000f00 */
[----:B------:R-:W-:Y:S01]  /*01f0*/  HFMA2 R22, -RZ, RZ, 0, 0 ;  /* 0x00000000ff167431 */ /* 0x000fe200000001ff */
[----:B------:R-:W-:Y:S02]  /*0200*/  MOV R27, RZ ;  /* 0x000000ff001b7202 */ /* 0x000fe40000000f00 */
[-C--:B------:R-:W-:Y:S02]  /*0210*/  ISETP.GE.AND P1, PT, R3, R0.reuse, PT ;  /* 0x000000000300720c */ /* 0x080fe40003f26270 */
[-C--:B------:R-:W-:Y:S02]  /*0220*/  ISETP.GE.U32.AND P0, PT, R2, R0.reuse, PT ;  /* 0x000000000200720c */ /* 0x080fe40003f06070 */
[-C--:B------:R-:W-:Y:S02]  /*0230*/  ISETP.GE.U32.OR P1, PT, R5, R0.reuse, P1 ;  /* 0x000000000500720c */ /* 0x080fe40000f26470 */
[----:B------:R-:W-:-:S11]  /*0240*/  ISETP.GE.OR P0, PT, R7, R0, P0 ;  /* 0x000000000700720c */ /* 0x000fd60000706670 */
[----:B------:R-:W0:Y:S08]  /*0250*/  @!P1 LDC.64 R10, c[0x0][0x380] ;  /* 0x0000e000ff0a9b82 */ /* 0x000e300000000a00 */
[----:B------:R-:W1:Y:S01]  /*0260*/  @!P0 LDC.64 R8, c[0x0][0x388] ;  /* 0x0000e200ff088b82 */ /* 0x000e620000000a00 */
[----:B0-----:R-:W-:-:S05]  /*0270*/  @!P1 IMAD.WIDE.U32 R10, R4, 0x4, R10 ;  /* 0x00000004040a9825 */ /* 0x001fca00078e000a */
[----:B------:R-:W2:Y:S01]  /*0280*/  @!P1 LDG.E R22, desc[UR8][R10.64] ;  /* 0x000000080a169981 */ /* 0x000ea2000c1e1900 */
[----:B-1----:R-:W-:-:S05]  /*0290*/  @!P0 IMAD.WIDE.U32 R8, R17, 0x4, R8 ;  /* 0x0000000411088825 */ /* 0x002fca00078e0008 */
[----:B------:R-:W3:Y:S01]  /*02a0*/  @!P0 LDG.E R27, desc[UR8][R8.64] ;  /* 0x00000008081b8981 */ /* 0x000ee2000c1e1900 */
[----:B------:R-:W-:-:S05]  /*02b0*/  VIADD R19, R19, 0x1 ;  /* 0x0000000113137836 */ /* 0x000fca0000000000 */
[----:B------:R-:W-:Y:S02]  /*02c0*/  ISETP.NE.AND P0, PT, R19, RZ, PT ;  /* 0x000000ff1300720c */ /* 0x000fe40003f05270 */
[----:B------:R-:W-:Y:S02]  /*02d0*/  IADD3 R3, PT, PT, R3, 0x10, RZ ;  /* 0x0000001003037810 */ /* 0x000fe40007ffe0ff */
[----:B------:R-:W-:Y:S02]  /*02e0*/  IADD3 R7, PT, PT, R7, 0x10, RZ ;  /* 0x0000001007077810 */ /* 0x000fe40007ffe0ff */
[----:B------:R-:W-:Y:S02]  /*02f0*/  IADD3 R4, PT, PT, R4, 0x10, RZ ;  /* 0x0000001004047810 */ /* 0x000fe40007ffe0ff */
[----:B------:R-:W-:Y:S01]  /*0300*/  LEA R17, R0, R17, 0x4 ;  /* 0x0000001100117211 */ /* 0x000fe200078e20ff */
[----:B--2---:R-:W-:Y:S04]  /*0310*/  STS [R21], R22 ;  /* 0x0000001615007388 */ /* 0x004fe80000000800 */
[----:B---3--:R-:W-:Y:S01]  /*0320*/  STS [R16], R27 ;  /* 0x0000001b10007388 */ /* 0x008fe20000000800 */
[----:B------:R-:W-:Y:S06]  /*0330*/  BAR.SYNC.DEFER_BLOCKING 0x0 ;  /* 0x0000000000007b1d */ /* 0x000fec0000010000 */
[----:B------:R-:W-:Y:S04]  /*0340*/  LDS R26, [R20] ;  /* 0x00000000141a7984 */ /* 0x000fe80000000800 */
[----:B------:R-:W0:Y:S04]  /*0350*/  LDS.128 R12, [R18] ;  /* 0x00000000120c7984 */ /* 0x000e280000000c00 */
[----:B------:R-:W1:Y:S04]  /*0360*/  LDS R29, [R20+0x40] ;  /* 0x00004000141d7984 */ /* 0x000e680000000800 */
[----:B------:R-:W2:Y:S04]  /*0370*/  LDS R25, [R20+0x80] ;  /* 0x0000800014197984 */ /* 0x000ea80000000800 */
[----:B------:R-:W3:Y:S04]  /*0380*/  LDS R24, [R20+0xc0] ;  /* 0x0000c00014187984 */ /* 0x000ee80000000800 */
[----:B------:R-:W-:Y:S04]  /*0390*/  LDS.128 R8, [R18+0x10] ;  /* 0x0000100012087984 */ /* 0x000fe80000000c00 */
[----:B------:R-:W-:Y:S04]  /*03a0*/  LDS R22, [R20+0x140] ;  /* 0x0001400014167984 */ /* 0x000fe80000000800 */
[----:B------:R-:W-:Y:S01]  /*03b0*/  LDS R27, [R20+0x200] ;  /* 0x00020000141b7984 */ /* 0x000fe20000000800 */
[----:B0-----:R-:W-:-:S03]  /*03c0*/  FFMA R12, R12, R26, R23 ;  /* 0x0000001a0c0c7223 */ /* 0x001fc60000000017 */
[----:B------:R-:W0:Y:S01]  /*03d0*/  LDS R23, [R20+0x100] ;  /* 0x0001000014177984 */ /* 0x000e220000000800 */
[----:B-1----:R-:W-:-:S03]  /*03e0*/  FFMA R12, R29, R13, R12 ;  /* 0x0000000d1d0c7223 */ /* 0x002fc6000000000c */
[----:B------:R-:W-:Y:S01]  /*03f0*/  LDS R26, [R20+0x1c0] ;  /* 0x0001c000141a7984 */ /* 0x000fe20000000800 */
[----:B--2---:R-:W-:-:S03]  /*0400*/  FFMA R13, R25, R14, R12 ;  /* 0x0000000e190d7223 */ /* 0x004fc6000000000c */
[----:B------:R-:W1:Y:S01]  /*0410*/  LDS R25, [R20+0x180] ;  /* 0x0001800014197984 */ /* 0x000e620000000800 */
[----:B---3--:R-:W-:-:S03]  /*0420*/  FFMA R13, R24, R15, R13 ;  /* 0x0000000f180d7223 */ /* 0x008fc6000000000d */
[----:B------:R-:W-:Y:S01]  /*0430*/  LDS R24, [R20+0x240] ;  /* 0x0002400014187984 */ /* 0x000fe20000000800 */
[----:B0-----:R-:W-:-:S03]  /*0440*/  FFMA R23, R8, R23, R13 ;  /* 0x0000001708177223 */ /* 0x001fc6000000000d */
[----:B------:R-:W0:Y:S01]  /*0450*/  LDS.128 R12, [R18+0x20] ;  /* 0x00002000120c7984 */ /* 0x000e220000000c00 */
[----:B------:R-:W-:-:S03]  /*0460*/  FFMA R22, R22, R9, R23 ;  /* 0x0000000916167223 */ /* 0x000fc60000000017 */
[----:B------:R-:W2:Y:S01]  /*0470*/  LDS R23, [R20+0x280] ;  /* 0x0002800014177984 */ /* 0x000ea20000000800 */
[----:B-1----:R-:W-:-:S03]  /*0480*/  FFMA R25, R25, R10, R22 ;  /* 0x0000000a19197223 */ /* 0x002fc60000000016 */
[----:B------:R-:W1:Y:S01]  /*0490*/  LDS R22, [R20+0x2c0] ;  /* 0x0002c00014167984 */ /* 0x000e620000000800 */
[----:B------:R-:W-:-:S03]  /*04a0*/  FFMA R11, R26, R11, R25 ;  /* 0x0000000b1a0b7223 */ /* 0x000fc60000000019 */
[----:B------:R-:W-:Y:S01]  /*04b0*/  LDS R25, [R20+0x300] ;  /* 0x0003000014197984 */ /* 0x000fe20000000800 */
[----:B0-----:R-:W-:-:S03]  /*04c0*/  FFMA R27, R12, R27, R11 ;  /* 0x0000001b0c1b7223 */ /* 0x001fc6000000000b */
[----:B------:R-:W0:Y:S01]  /*04d0*/  LDS.128 R8, [R18+0x30] ;  /* 0x0000300012087984 */ /* 0x000e220000000c00 */
[----:B------:R-:W-:-:S03]  /*04e0*/  FFMA R24, R24, R13, R27 ;  /* 0x0000000d18187223 */ /* 0x000fc6000000001b */
[----:B------:R-:W3:Y:S04]  /*04f0*/  LDS R27, [R20+0x340] ;  /* 0x00034000141b7984 */ /* 0x000ee80000000800 */
[----:B------:R-:W4:Y:S04]  /*0500*/  LDS R13, [R20+0x380] ;  /* 0x00038000140d7984 */ /* 0x000f280000000800 */
[----:B------:R-:W5:Y:S01]  /*0510*/  LDS R12, [R20+0x3c0] ;  /* 0x0003c000140c7984 */ /* 0x000f620000000800 */
[----:B--2---:R-:W-:-:S04]  /*0520*/  FFMA R23, R23, R14, R24 ;  /* 0x0000000e17177223 */ /* 0x004fc80000000018 */
[----:B-1----:R-:W-:-:S04]  /*0530*/  FFMA R15, R22, R15, R23 ;  /* 0x0000000f160f7223 */ /* 0x002fc80000000017 */
[----:B0-----:R-:W-:-:S04]  /*0540*/  FFMA R8, R8, R25, R15 ;  /* 0x0000001908087223 */ /* 0x001fc8000000000f */
[----:B---3--:R-:W-:-:S04]  /*0550*/  FFMA R8, R27, R9, R8 ;  /* 0x000000091b087223 */ /* 0x008fc80000000008 */
[----:B----4-:R-:W-:-:S04]  /*0560*/  FFMA R13, R13, R10, R8 ;  /* 0x0000000a0d0d7223 */ /* 0x010fc80000000008 */
[----:B-----5:R-:W-:Y:S01]  /*0570*/  FFMA R23, R12, R11, R13 ;  /* 0x0000000b0c177223 */ /* 0x020fe2000000000d */
[----:B------:R-:W-:Y:S06]  /*0580*/  BAR.SYNC.DEFER_BLOCKING 0x0 ;  /* 0x0000000000007b1d */ /* 0x000fec0000010000 */
[----:B------:R-:W-:Y:S05]  /*0590*/  @P0 BRA `(.L_x_6) ;  /* 0xfffffffc00100947 */ /* 0x000fea000383ffff */
.L_x_5:
[----:B------:R-:W-:-:S04]  /*05a0*/  VIMNMX R3, PT, PT, R5, R2, !PT ;  /* 0x0000000205037248 */ /* 0x000fc80007fe0100 */
[----:B------:R-:W-:-:S13]  /*05b0*/  ISETP.GE.AND P0, PT, R3, R0, PT ;  /* 0x000000000300720c */ /* 0x000fda0003f06270 */
[----:B------:R-:W-:Y:S05]  /*05c0*/  @P0 EXIT ;  /* 0x000000000000094d */ /* 0x000fea0003800000 */
[----:B------:R-:W0:Y:S01]  /*05d0*/  LDC.64 R6, c[0x0][0x390] ;  /* 0x0000e400ff067b82 */ /* 0x000e220000000a00 */
[----:B------:R-:W-:-:S04]  /*05e0*/  IMAD R3, R5, R0, R2 ;  /* 0x0000000005037224 */ /* 0x000fc800078e0202 */
[----:B0-----:R-:W-:-:S05]  /*05f0*/  IMAD.WIDE.U32 R2, R3, 0x4, R6 ;  /* 0x0000000403027825 */ /* 0x001fca00078e0006 */
[----:B------:R-:W-:Y:S01]  /*0600*/  STG.E desc[UR8][R2.64], R23 ;  /* 0x0000001702007986 */ /* 0x000fe2000c101908 */
[----:B------:R-:W-:Y:S05]  /*0610*/  EXIT ;  /* 0x000000000000794d */ /* 0x000fea0003800000 */
.L_x_7:
        /* <DEDUP_REMOVED lines=14> */
.L_x_9:


//--------------------- .nv.shared.reserved.0     --------------------------
	.section	.nv.shared.reserved.0,"aw",@nobits
	.weak		__nv_reservedSMEM_offset_0_alias
	.size		__nv_reservedSMEM_offset_0_alias, 0, 64
	.other		__nv_reservedSMEM_offset_0_alias,@"STO_CUDA_RESERVED_SHARED STV_DEFAULT"
__nv_reservedSMEM_offset_0_alias:
	.zero		0
	.zero		64


//--------------------- .nv.shared._Z22gpu_matrix_mult_sharedPfS_S_i --------------------------
	.section	.nv.shared._Z22gpu_matrix_mult_sharedPfS_S_i,"aw",@nobits
	.sectionflags	@""
	.align	4
.nv.shared._Z22gpu_matrix_mult_sharedPfS_S_i:
	.zero		3072


//--------------------- .nv.constant0._Z21gpu_matrix_mult_naivePfS_S_i --------------------------
	.section	.nv.constant0._Z21gpu_matrix_mult_naivePfS_S_i,"a",@progbits
	.sectionflags	@""
	.align	4
.nv.constant0._Z21gpu_matrix_mult_naivePfS_S_i:
	.zero		924


//--------------------- .nv.constant0._Z22gpu_matrix_mult_sharedPfS_S_i --------------------------
	.section	.nv.constant0._Z22gpu_matrix_mult_sharedPfS_S_i,"a",@progbits
	.sectionflags	@""
	.align	4
.nv.constant0._Z22gpu_matrix_mult_sharedPfS_S_i:
	.zero		924


//--------------------- SYMBOLS --------------------------

	.type		.nv.reservedSmem.offset0,@object
	.size		.nv.reservedSmem.offset0,0x4
	.type		.nv.reservedSmem.cap,@object
	.size		.nv.reservedSmem.cap,0x4
